//
// Generated by NVIDIA NVVM Compiler
//
// Compiler Build ID: CL-36424714
// Cuda compilation tools, release 13.0, V13.0.88
// Based on NVVM 20.0.0
//

.version 9.0
.target sm_100
.address_size 64

	// .globl	_Z21naive_contiguous_gemmPfS_S_iii

.visible .entry _Z21naive_contiguous_gemmPfS_S_iii(
	.param .u64 .ptr .align 1 _Z21naive_contiguous_gemmPfS_S_iii_param_0,
	.param .u64 .ptr .align 1 _Z21naive_contiguous_gemmPfS_S_iii_param_1,
	.param .u64 .ptr .align 1 _Z21naive_contiguous_gemmPfS_S_iii_param_2,
	.param .u32 _Z21naive_contiguous_gemmPfS_S_iii_param_3,
	.param .u32 _Z21naive_contiguous_gemmPfS_S_iii_param_4,
	.param .u32 _Z21naive_contiguous_gemmPfS_S_iii_param_5
)
{
	.reg .pred 	%p<13>;
	.reg .b32 	%r<41>;
	.reg .b32 	%f<68>;
	.reg .b64 	%rd<53>;

	ld.param.u64 	%rd7, [_Z21naive_contiguous_gemmPfS_S_iii_param_0];
	ld.param.u64 	%rd8, [_Z21naive_contiguous_gemmPfS_S_iii_param_1];
	ld.param.u64 	%rd6, [_Z21naive_contiguous_gemmPfS_S_iii_param_2];
	ld.param.u32 	%r20, [_Z21naive_contiguous_gemmPfS_S_iii_param_3];
	ld.param.u32 	%r18, [_Z21naive_contiguous_gemmPfS_S_iii_param_4];
	ld.param.u32 	%r19, [_Z21naive_contiguous_gemmPfS_S_iii_param_5];
	cvta.to.global.u64 	%rd1, %rd8;
	cvta.to.global.u64 	%rd2, %rd7;
	mov.u32 	%r21, %ctaid.x;
	mov.u32 	%r22, %ntid.x;
	mov.u32 	%r23, %tid.x;
	mad.lo.s32 	%r1, %r21, %r22, %r23;
	mov.u32 	%r24, %ctaid.y;
	mov.u32 	%r25, %ntid.y;
	mov.u32 	%r26, %tid.y;
	mad.lo.s32 	%r2, %r24, %r25, %r26;
	setp.ge.s32 	%p1, %r2, %r20;
	setp.ge.s32 	%p2, %r1, %r18;
	or.pred  	%p3, %p1, %p2;
	@%p3 bra 	$L__BB0_14;
	setp.lt.s32 	%p4, %r19, 1;
	mov.f32 	%f67, 0f00000000;
	@%p4 bra 	$L__BB0_13;
	mul.lo.s32 	%r3, %r19, %r2;
	and.b32  	%r4, %r19, 7;
	setp.lt.u32 	%p5, %r19, 8;
	mov.f32 	%f67, 0f00000000;
	mov.b32 	%r39, 0;
	@%p5 bra 	$L__BB0_5;
	and.b32  	%r39, %r19, 2147483640;
	neg.s32 	%r37, %r39;
	shl.b32 	%r7, %r18, 3;
	mul.wide.u32 	%rd9, %r3, 4;
	add.s64 	%rd10, %rd9, %rd2;
	add.s64 	%rd52, %rd10, 16;
	mov.f32 	%f67, 0f00000000;
	mul.wide.s32 	%rd13, %r18, 4;
	mov.u32 	%r36, %r1;
$L__BB0_4:
	.pragma "nounroll";
	ld.global.nc.f32 	%f17, [%rd52+-16];
	mul.wide.s32 	%rd11, %r36, 4;
	add.s64 	%rd12, %rd1, %rd11;
	ld.global.nc.f32 	%f18, [%rd12];
	fma.rn.f32 	%f19, %f17, %f18, %f67;
	ld.global.nc.f32 	%f20, [%rd52+-12];
	add.s64 	%rd14, %rd12, %rd13;
	ld.global.nc.f32 	%f21, [%rd14];
	fma.rn.f32 	%f22, %f20, %f21, %f19;
	ld.global.nc.f32 	%f23, [%rd52+-8];
	add.s64 	%rd15, %rd14, %rd13;
	ld.global.nc.f32 	%f24, [%rd15];
	fma.rn.f32 	%f25, %f23, %f24, %f22;
	ld.global.nc.f32 	%f26, [%rd52+-4];
	add.s64 	%rd16, %rd15, %rd13;
	ld.global.nc.f32 	%f27, [%rd16];
	fma.rn.f32 	%f28, %f26, %f27, %f25;
	ld.global.nc.f32 	%f29, [%rd52];
	add.s64 	%rd17, %rd16, %rd13;
	ld.global.nc.f32 	%f30, [%rd17];
	fma.rn.f32 	%f31, %f29, %f30, %f28;
	ld.global.nc.f32 	%f32, [%rd52+4];
	add.s64 	%rd18, %rd17, %rd13;
	ld.global.nc.f32 	%f33, [%rd18];
	fma.rn.f32 	%f34, %f32, %f33, %f31;
	ld.global.nc.f32 	%f35, [%rd52+8];
	add.s64 	%rd19, %rd18, %rd13;
	ld.global.nc.f32 	%f36, [%rd19];
	fma.rn.f32 	%f37, %f35, %f36, %f34;
	ld.global.nc.f32 	%f38, [%rd52+12];
	add.s64 	%rd20, %rd19, %rd13;
	ld.global.nc.f32 	%f39, [%rd20];
	fma.rn.f32 	%f67, %f38, %f39, %f37;
	add.s32 	%r37, %r37, 8;
	add.s32 	%r36, %r36, %r7;
	add.s64 	%rd52, %rd52, 32;
	setp.ne.s32 	%p6, %r37, 0;
	@%p6 bra 	$L__BB0_4;
$L__BB0_5:
	setp.eq.s32 	%p7, %r4, 0;
	@%p7 bra 	$L__BB0_13;
	and.b32  	%r13, %r19, 3;
	setp.lt.u32 	%p8, %r4, 4;
	@%p8 bra 	$L__BB0_8;
	add.s32 	%r28, %r39, %r3;
	mul.wide.u32 	%rd21, %r28, 4;
	add.s64 	%rd22, %rd2, %rd21;
	ld.global.nc.f32 	%f41, [%rd22];
	mad.lo.s32 	%r29, %r39, %r18, %r1;
	mul.wide.s32 	%rd23, %r29, 4;
	add.s64 	%rd24, %rd1, %rd23;
	ld.global.nc.f32 	%f42, [%rd24];
	fma.rn.f32 	%f43, %f41, %f42, %f67;
	cvt.u64.u32 	%rd25, %r3;
	cvt.u64.u32 	%rd26, %r39;
	add.s64 	%rd27, %rd26, %rd25;
	shl.b64 	%rd28, %rd27, 2;
	add.s64 	%rd29, %rd2, %rd28;
	ld.global.nc.f32 	%f44, [%rd29+4];
	mul.wide.s32 	%rd30, %r18, 4;
	add.s64 	%rd31, %rd24, %rd30;
	ld.global.nc.f32 	%f45, [%rd31];
	fma.rn.f32 	%f46, %f44, %f45, %f43;
	ld.global.nc.f32 	%f47, [%rd29+8];
	add.s64 	%rd32, %rd31, %rd30;
	ld.global.nc.f32 	%f48, [%rd32];
	fma.rn.f32 	%f49, %f47, %f48, %f46;
	ld.global.nc.f32 	%f50, [%rd29+12];
	add.s64 	%rd33, %rd32, %rd30;
	ld.global.nc.f32 	%f51, [%rd33];
	fma.rn.f32 	%f67, %f50, %f51, %f49;
	add.s32 	%r39, %r39, 4;
$L__BB0_8:
	setp.eq.s32 	%p9, %r13, 0;
	@%p9 bra 	$L__BB0_13;
	setp.eq.s32 	%p10, %r13, 1;
	@%p10 bra 	$L__BB0_11;
	add.s32 	%r30, %r39, %r3;
	mul.wide.u32 	%rd34, %r30, 4;
	add.s64 	%rd35, %rd2, %rd34;
	ld.global.nc.f32 	%f53, [%rd35];
	mad.lo.s32 	%r31, %r39, %r18, %r1;
	mul.wide.s32 	%rd36, %r31, 4;
	add.s64 	%rd37, %rd1, %rd36;
	ld.global.nc.f32 	%f54, [%rd37];
	fma.rn.f32 	%f55, %f53, %f54, %f67;
	cvt.u64.u32 	%rd38, %r3;
	cvt.u64.u32 	%rd39, %r39;
	add.s64 	%rd40, %rd39, %rd38;
	shl.b64 	%rd41, %rd40, 2;
	add.s64 	%rd42, %rd2, %rd41;
	ld.global.nc.f32 	%f56, [%rd42+4];
	mul.wide.s32 	%rd43, %r18, 4;
	add.s64 	%rd44, %rd37, %rd43;
	ld.global.nc.f32 	%f57, [%rd44];
	fma.rn.f32 	%f67, %f56, %f57, %f55;
	add.s32 	%r39, %r39, 2;
$L__BB0_11:
	and.b32  	%r32, %r19, 1;
	setp.eq.b32 	%p11, %r32, 1;
	not.pred 	%p12, %p11;
	@%p12 bra 	$L__BB0_13;
	add.s32 	%r33, %r39, %r3;
	mul.wide.u32 	%rd45, %r33, 4;
	add.s64 	%rd46, %rd2, %rd45;
	ld.global.nc.f32 	%f58, [%rd46];
	mad.lo.s32 	%r34, %r39, %r18, %r1;
	mul.wide.s32 	%rd47, %r34, 4;
	add.s64 	%rd48, %rd1, %rd47;
	ld.global.nc.f32 	%f59, [%rd48];
	fma.rn.f32 	%f67, %f58, %f59, %f67;
$L__BB0_13:
	mad.lo.s32 	%r35, %r18, %r2, %r1;
	cvta.to.global.u64 	%rd49, %rd6;
	mul.wide.s32 	%rd50, %r35, 4;
	add.s64 	%rd51, %rd49, %rd50;
	st.global.f32 	[%rd51], %f67;
$L__BB0_14:
	ret;

}
	// .globl	_Z23naive_incontiguous_gemmPfS_S_iii
.visible .entry _Z23naive_incontiguous_gemmPfS_S_iii(
	.param .u64 .ptr .align 1 _Z23naive_incontiguous_gemmPfS_S_iii_param_0,
	.param .u64 .ptr .align 1 _Z23naive_incontiguous_gemmPfS_S_iii_param_1,
	.param .u64 .ptr .align 1 _Z23naive_incontiguous_gemmPfS_S_iii_param_2,
	.param .u32 _Z23naive_incontiguous_gemmPfS_S_iii_param_3,
	.param .u32 _Z23naive_incontiguous_gemmPfS_S_iii_param_4,
	.param .u32 _Z23naive_incontiguous_gemmPfS_S_iii_param_5
)
{
	.reg .pred 	%p<13>;
	.reg .b32 	%r<46>;
	.reg .b32 	%f<68>;
	.reg .b64 	%rd<40>;

	ld.param.u64 	%rd5, [_Z23naive_incontiguous_gemmPfS_S_iii_param_0];
	ld.param.u64 	%rd6, [_Z23naive_incontiguous_gemmPfS_S_iii_param_1];
	ld.param.u64 	%rd4, [_Z23naive_incontiguous_gemmPfS_S_iii_param_2];
	ld.param.u32 	%r22, [_Z23naive_incontiguous_gemmPfS_S_iii_param_3];
	ld.param.u32 	%r23, [_Z23naive_incontiguous_gemmPfS_S_iii_param_4];
	ld.param.u32 	%r21, [_Z23naive_incontiguous_gemmPfS_S_iii_param_5];
	cvta.to.global.u64 	%rd1, %rd6;
	cvta.to.global.u64 	%rd2, %rd5;
	mov.u32 	%r24, %ctaid.x;
	mov.u32 	%r25, %ntid.x;
	mov.u32 	%r26, %tid.x;
	mad.lo.s32 	%r1, %r24, %r25, %r26;
	mov.u32 	%r27, %ctaid.y;
	mov.u32 	%r28, %ntid.y;
	mov.u32 	%r29, %tid.y;
	mad.lo.s32 	%r30, %r27, %r28, %r29;
	setp.ge.s32 	%p1, %r1, %r22;
	setp.ge.s32 	%p2, %r30, %r23;
	or.pred  	%p3, %p1, %p2;
	@%p3 bra 	$L__BB1_14;
	setp.lt.s32 	%p4, %r21, 1;
	mov.f32 	%f67, 0f00000000;
	@%p4 bra 	$L__BB1_13;
	mul.lo.s32 	%r3, %r21, %r1;
	and.b32  	%r4, %r21, 7;
	setp.lt.u32 	%p5, %r21, 8;
	mov.f32 	%f67, 0f00000000;
	mov.b32 	%r44, 0;
	@%p5 bra 	$L__BB1_5;
	and.b32  	%r44, %r21, 2147483640;
	neg.s32 	%r42, %r44;
	shl.b32 	%r7, %r23, 3;
	add.s64 	%rd3, %rd2, 16;
	mov.f32 	%f67, 0f00000000;
	mul.wide.s32 	%rd11, %r23, 4;
	mov.u32 	%r40, %r3;
	mov.u32 	%r41, %r30;
$L__BB1_4:
	.pragma "nounroll";
	mul.wide.s32 	%rd7, %r40, 4;
	add.s64 	%rd8, %rd3, %rd7;
	ld.global.nc.f32 	%f17, [%rd8+-16];
	mul.wide.s32 	%rd9, %r41, 4;
	add.s64 	%rd10, %rd1, %rd9;
	ld.global.nc.f32 	%f18, [%rd10];
	fma.rn.f32 	%f19, %f17, %f18, %f67;
	ld.global.nc.f32 	%f20, [%rd8+-12];
	add.s64 	%rd12, %rd10, %rd11;
	ld.global.nc.f32 	%f21, [%rd12];
	fma.rn.f32 	%f22, %f20, %f21, %f19;
	ld.global.nc.f32 	%f23, [%rd8+-8];
	add.s64 	%rd13, %rd12, %rd11;
	ld.global.nc.f32 	%f24, [%rd13];
	fma.rn.f32 	%f25, %f23, %f24, %f22;
	ld.global.nc.f32 	%f26, [%rd8+-4];
	add.s64 	%rd14, %rd13, %rd11;
	ld.global.nc.f32 	%f27, [%rd14];
	fma.rn.f32 	%f28, %f26, %f27, %f25;
	ld.global.nc.f32 	%f29, [%rd8];
	add.s64 	%rd15, %rd14, %rd11;
	ld.global.nc.f32 	%f30, [%rd15];
	fma.rn.f32 	%f31, %f29, %f30, %f28;
	ld.global.nc.f32 	%f32, [%rd8+4];
	add.s64 	%rd16, %rd15, %rd11;
	ld.global.nc.f32 	%f33, [%rd16];
	fma.rn.f32 	%f34, %f32, %f33, %f31;
	ld.global.nc.f32 	%f35, [%rd8+8];
	add.s64 	%rd17, %rd16, %rd11;
	ld.global.nc.f32 	%f36, [%rd17];
	fma.rn.f32 	%f37, %f35, %f36, %f34;
	ld.global.nc.f32 	%f38, [%rd8+12];
	add.s64 	%rd18, %rd17, %rd11;
	ld.global.nc.f32 	%f39, [%rd18];
	fma.rn.f32 	%f67, %f38, %f39, %f37;
	add.s32 	%r42, %r42, 8;
	add.s32 	%r41, %r41, %r7;
	add.s32 	%r40, %r40, 8;
	setp.ne.s32 	%p6, %r42, 0;
	@%p6 bra 	$L__BB1_4;
$L__BB1_5:
	setp.eq.s32 	%p7, %r4, 0;
	@%p7 bra 	$L__BB1_13;
	and.b32  	%r15, %r21, 3;
	setp.lt.u32 	%p8, %r4, 4;
	@%p8 bra 	$L__BB1_8;
	add.s32 	%r32, %r44, %r3;
	mul.wide.s32 	%rd19, %r32, 4;
	add.s64 	%rd20, %rd2, %rd19;
	ld.global.nc.f32 	%f41, [%rd20];
	mad.lo.s32 	%r33, %r44, %r23, %r30;
	mul.wide.s32 	%rd21, %r33, 4;
	add.s64 	%rd22, %rd1, %rd21;
	ld.global.nc.f32 	%f42, [%rd22];
	fma.rn.f32 	%f43, %f41, %f42, %f67;
	ld.global.nc.f32 	%f44, [%rd20+4];
	mul.wide.s32 	%rd23, %r23, 4;
	add.s64 	%rd24, %rd22, %rd23;
	ld.global.nc.f32 	%f45, [%rd24];
	fma.rn.f32 	%f46, %f44, %f45, %f43;
	ld.global.nc.f32 	%f47, [%rd20+8];
	add.s64 	%rd25, %rd24, %rd23;
	ld.global.nc.f32 	%f48, [%rd25];
	fma.rn.f32 	%f49, %f47, %f48, %f46;
	ld.global.nc.f32 	%f50, [%rd20+12];
	add.s64 	%rd26, %rd25, %rd23;
	ld.global.nc.f32 	%f51, [%rd26];
	fma.rn.f32 	%f67, %f50, %f51, %f49;
	add.s32 	%r44, %r44, 4;
$L__BB1_8:
	setp.eq.s32 	%p9, %r15, 0;
	@%p9 bra 	$L__BB1_13;
	setp.eq.s32 	%p10, %r15, 1;
	@%p10 bra 	$L__BB1_11;
	add.s32 	%r34, %r44, %r3;
	mul.wide.s32 	%rd27, %r34, 4;
	add.s64 	%rd28, %rd2, %rd27;
	ld.global.nc.f32 	%f53, [%rd28];
	mad.lo.s32 	%r35, %r44, %r23, %r30;
	mul.wide.s32 	%rd29, %r35, 4;
	add.s64 	%rd30, %rd1, %rd29;
	ld.global.nc.f32 	%f54, [%rd30];
	fma.rn.f32 	%f55, %f53, %f54, %f67;
	ld.global.nc.f32 	%f56, [%rd28+4];
	mul.wide.s32 	%rd31, %r23, 4;
	add.s64 	%rd32, %rd30, %rd31;
	ld.global.nc.f32 	%f57, [%rd32];
	fma.rn.f32 	%f67, %f56, %f57, %f55;
	add.s32 	%r44, %r44, 2;
$L__BB1_11:
	and.b32  	%r36, %r21, 1;
	setp.eq.b32 	%p11, %r36, 1;
	not.pred 	%p12, %p11;
	@%p12 bra 	$L__BB1_13;
	add.s32 	%r37, %r44, %r3;
	mul.wide.s32 	%rd33, %r37, 4;
	add.s64 	%rd34, %rd2, %rd33;
	ld.global.nc.f32 	%f58, [%rd34];
	mad.lo.s32 	%r38, %r44, %r23, %r30;
	mul.wide.s32 	%rd35, %r38, 4;
	add.s64 	%rd36, %rd1, %rd35;
	ld.global.nc.f32 	%f59, [%rd36];
	fma.rn.f32 	%f67, %f58, %f59, %f67;
$L__BB1_13:
	mad.lo.s32 	%r39, %r23, %r1, %r30;
	cvta.to.global.u64 	%rd37, %rd4;
	mul.wide.s32 	%rd38, %r39, 4;
	add.s64 	%rd39, %rd37, %rd38;
	st.global.f32 	[%rd39], %f67;
$L__BB1_14:
	ret;

}


// ===== COMPILED SASS (sm_100) =====

	.target	sm_100

	.elftype	@"ET_EXEC"


//--------------------- .note.nv.tkinfo           --------------------------
	.section	.note.nv.tkinfo,"",@"SHT_NOTE"
	.sectionflags	@"SHF_NOTE_NV_TKINFO"
	.tkinfo
        /*0018*/ 	.word	0x00000002
        /*0030*/ 	.string	""
        /*0030*/ 	.string	"ptxas"
        /*0030*/ 	.string	"Cuda compilation tools, release 13.0, V13.0.88"
        /*0030*/ 	.string	"Build cuda_13.0.r13.0/compiler.36424714_0"
        /*0030*/ 	.string	"-arch sm_100 -m 64 "



//--------------------- .note.nv.cuinfo           --------------------------
	.section	.note.nv.cuinfo,"",@"SHT_NOTE"
	.sectionflags	@"SHF_NOTE_NV_CUINFO"
        /*0018*/ 	.short	0x0002
        /*001a*/ 	.short	0x0064
        /*001c*/ 	.short	0x0082
	.zero		2


//--------------------- .nv.info                  --------------------------
	.section	.nv.info,"",@"SHT_CUDA_INFO"
	.align	4


	//----- nvinfo : EIATTR_REGCOUNT
	.align		4
        /*0000*/ 	.byte	0x04, 0x2f
        /*0002*/ 	.short	(.L_1 - .L_0)
	.align		4
.L_0:
        /*0004*/ 	.word	index@(_Z21naive_contiguous_gemmPfS_S_iii)
        /*0008*/ 	.word	0x00000020


	//----- nvinfo : EIATTR_FRAME_SIZE
	.align		4
.L_1:
        /*000c*/ 	.byte	0x04, 0x11
        /*000e*/ 	.short	(.L_3 - .L_2)
	.align		4
.L_2:
        /*0010*/ 	.word	index@(_Z21naive_contiguous_gemmPfS_S_iii)
        /*0014*/ 	.word	0x00000000


	//----- nvinfo : EIATTR_REGCOUNT
	.align		4
.L_3:
        /*0018*/ 	.byte	0x04, 0x2f
        /*001a*/ 	.short	(.L_5 - .L_4)
	.align		4
.L_4:
        /*001c*/ 	.word	index@(_Z23naive_incontiguous_gemmPfS_S_iii)
        /*0020*/ 	.word	0x00000020


	//----- nvinfo : EIATTR_FRAME_SIZE
	.align		4
.L_5:
        /*0024*/ 	.byte	0x04, 0x11
        /*0026*/ 	.short	(.L_7 - .L_6)
	.align		4
.L_6:
        /*0028*/ 	.word	index@(_Z23naive_incontiguous_gemmPfS_S_iii)
        /*002c*/ 	.word	0x00000000


	//----- nvinfo : EIATTR_MIN_STACK_SIZE
	.align		4
.L_7:
        /*0030*/ 	.byte	0x04, 0x12
        /*0032*/ 	.short	(.L_9 - .L_8)
	.align		4
.L_8:
        /*0034*/ 	.word	index@(_Z23naive_incontiguous_gemmPfS_S_iii)
        /*0038*/ 	.word	0x00000000


	//----- nvinfo : EIATTR_MIN_STACK_SIZE
	.align		4
.L_9:
        /*003c*/ 	.byte	0x04, 0x12
        /*003e*/ 	.short	(.L_11 - .L_10)
	.align		4
.L_10:
        /*0040*/ 	.word	index@(_Z21naive_contiguous_gemmPfS_S_iii)
        /*0044*/ 	.word	0x00000000
.L_11:


//--------------------- .nv.compat                --------------------------
	.section	.nv.compat,"",@"SHT_CUDA_COMPAT_INFO"
	.align	4
        /*0000*/ 	.byte	0x02, 0x09, 0x00, 0x00, 0x02, 0x02, 0x01, 0x00, 0x02, 0x05, 0x05, 0x00, 0x03, 0x07, 0x01, 0x01
        /*0010*/ 	.byte	0x02, 0x03, 0x00, 0x00, 0x02, 0x06, 0x01, 0x00, 0x04, 0x0b, 0x08, 0x00, 0x09, 0x00, 0x00, 0x00
        /*0020*/ 	.byte	0x00, 0x00, 0x00, 0x00


//--------------------- .nv.info._Z23naive_incontiguous_gemmPfS_S_iii --------------------------
	.section	.nv.info._Z23naive_incontiguous_gemmPfS_S_iii,"",@"SHT_CUDA_INFO"
	.sectionflags	@""
	.align	4


	//----- nvinfo : EIATTR_CUDA_API_VERSION
	.align		4
        /*0000*/ 	.byte	0x04, 0x37
        /*0002*/ 	.short	(.L_13 - .L_12)
.L_12:
        /*0004*/ 	.word	0x00000082


	//----- nvinfo : EIATTR_KPARAM_INFO
	.align		4
.L_13:
        /*0008*/ 	.byte	0x04, 0x17
        /*000a*/ 	.short	(.L_15 - .L_14)
.L_14:
        /*000c*/ 	.word	0x00000000
        /*0010*/ 	.short	0x0005
        /*0012*/ 	.short	0x0020
        /*0014*/ 	.byte	0x00, 0xf0, 0x11, 0x00


	//----- nvinfo : EIATTR_KPARAM_INFO
	.align		4
.L_15:
        /*0018*/ 	.byte	0x04, 0x17
        /*001a*/ 	.short	(.L_17 - .L_16)
.L_16:
        /*001c*/ 	.word	0x00000000
        /*0020*/ 	.short	0x0004
        /*0022*/ 	.short	0x001c
        /*0024*/ 	.byte	0x00, 0xf0, 0x11, 0x00


	//----- nvinfo : EIATTR_KPARAM_INFO
	.align		4
.L_17:
        /*0028*/ 	.byte	0x04, 0x17
        /*002a*/ 	.short	(.L_19 - .L_18)
.L_18:
        /*002c*/ 	.word	0x00000000
        /*0030*/ 	.short	0x0003
        /*0032*/ 	.short	0x0018
        /*0034*/ 	.byte	0x00, 0xf0, 0x11, 0x00


	//----- nvinfo : EIATTR_KPARAM_INFO
	.align		4
.L_19:
        /*0038*/ 	.byte	0x04, 0x17
        /*003a*/ 	.short	(.L_21 - .L_20)
.L_20:
        /*003c*/ 	.word	0x00000000
        /*0040*/ 	.short	0x0002
        /*0042*/ 	.short	0x0010
        /*0044*/ 	.byte	0x00, 0xf5, 0x21, 0x00


	//----- nvinfo : EIATTR_KPARAM_INFO
	.align		4
.L_21:
        /*0048*/ 	.byte	0x04, 0x17
        /*004a*/ 	.short	(.L_23 - .L_22)
.L_22:
        /*004c*/ 	.word	0x00000000
        /*0050*/ 	.short	0x0001
        /*0052*/ 	.short	0x0008
        /*0054*/ 	.byte	0x00, 0xf5, 0x21, 0x00


	//----- nvinfo : EIATTR_KPARAM_INFO
	.align		4
.L_23:
        /*0058*/ 	.byte	0x04, 0x17
        /*005a*/ 	.short	(.L_25 - .L_24)
.L_24:
        /*005c*/ 	.word	0x00000000
        /*0060*/ 	.short	0x0000
        /*0062*/ 	.short	0x0000
        /*0064*/ 	.byte	0x00, 0xf5, 0x21, 0x00


	//----- nvinfo : EIATTR_SPARSE_MMA_MASK
	.align		4
.L_25:
        /*0068*/ 	.byte	0x03, 0x50
        /*006a*/ 	.short	0x0000


	//----- nvinfo : EIATTR_MAXREG_COUNT
	.align		4
        /*006c*/ 	.byte	0x03, 0x1b
        /*006e*/ 	.short	0x00ff


	//----- nvinfo : EIATTR_MERCURY_ISA_VERSION
	.align		4
        /*0070*/ 	.byte	0x03, 0x5f
        /*0072*/ 	.short	0x0101


	//----- nvinfo : EIATTR_VRC_CTA_INIT_COUNT
	.align		4
        /*0074*/ 	.byte	0x02, 0x4a
	.zero		1
	.zero		1


	//----- nvinfo : EIATTR_EXIT_INSTR_OFFSETS
	.align		4
        /*0078*/ 	.byte	0x04, 0x1c
        /*007a*/ 	.short	(.L_27 - .L_26)


	//   ....[0]....
.L_26:
        /*007c*/ 	.word	0x000000c0


	//   ....[1]....
        /*0080*/ 	.word	0x00000840


	//----- nvinfo : EIATTR_CBANK_PARAM_SIZE
	.align		4
.L_27:
        /*0084*/ 	.byte	0x03, 0x19
        /*0086*/ 	.short	0x0024


	//----- nvinfo : EIATTR_PARAM_CBANK
	.align		4
        /*0088*/ 	.byte	0x04, 0x0a
        /*008a*/ 	.short	(.L_29 - .L_28)
	.align		4
.L_28:
        /*008c*/ 	.word	index@(.nv.constant0._Z23naive_incontiguous_gemmPfS_S_iii)
        /*0090*/ 	.short	0x0380
        /*0092*/ 	.short	0x0024


	//----- nvinfo : EIATTR_SW_WAR
	.align		4
.L_29:
        /*0094*/ 	.byte	0x04, 0x36
        /*0096*/ 	.short	(.L_31 - .L_30)
.L_30:
        /*0098*/ 	.word	0x00000008
.L_31:


//--------------------- .nv.info._Z21naive_contiguous_gemmPfS_S_iii --------------------------
	.section	.nv.info._Z21naive_contiguous_gemmPfS_S_iii,"",@"SHT_CUDA_INFO"
	.sectionflags	@""
	.align	4


	//----- nvinfo : EIATTR_CUDA_API_VERSION
	.align		4
        /*0000*/ 	.byte	0x04, 0x37
        /*0002*/ 	.short	(.L_33 - .L_32)
.L_32:
        /*0004*/ 	.word	0x00000082


	//----- nvinfo : EIATTR_KPARAM_INFO
	.align		4
.L_33:
        /*0008*/ 	.byte	0x04, 0x17
        /*000a*/ 	.short	(.L_35 - .L_34)
.L_34:
        /*000c*/ 	.word	0x00000000
        /*0010*/ 	.short	0x0005
        /*0012*/ 	.short	0x0020
        /*0014*/ 	.byte	0x00, 0xf0, 0x11, 0x00


	//----- nvinfo : EIATTR_KPARAM_INFO
	.align		4
.L_35:
        /*0018*/ 	.byte	0x04, 0x17
        /*001a*/ 	.short	(.L_37 - .L_36)
.L_36:
        /*001c*/ 	.word	0x00000000
        /*0020*/ 	.short	0x0004
        /*0022*/ 	.short	0x001c
        /*0024*/ 	.byte	0x00, 0xf0, 0x11, 0x00


	//----- nvinfo : EIATTR_KPARAM_INFO
	.align		4
.L_37:
        /*0028*/ 	.byte	0x04, 0x17
        /*002a*/ 	.short	(.L_39 - .L_38)
.L_38:
        /*002c*/ 	.word	0x00000000
        /*0030*/ 	.short	0x0003
        /*0032*/ 	.short	0x0018
        /*0034*/ 	.byte	0x00, 0xf0, 0x11, 0x00


	//----- nvinfo : EIATTR_KPARAM_INFO
	.align		4
.L_39:
        /*0038*/ 	.byte	0x04, 0x17
        /*003a*/ 	.short	(.L_41 - .L_40)
.L_40:
        /*003c*/ 	.word	0x00000000
        /*0040*/ 	.short	0x0002
        /*0042*/ 	.short	0x0010
        /*0044*/ 	.byte	0x00, 0xf5, 0x21, 0x00


	//----- nvinfo : EIATTR_KPARAM_INFO
	.align		4
.L_41:
        /*0048*/ 	.byte	0x04, 0x17
        /*004a*/ 	.short	(.L_43 - .L_42)
.L_42:
        /*004c*/ 	.word	0x00000000
        /*0050*/ 	.short	0x0001
        /*0052*/ 	.short	0x0008
        /*0054*/ 	.byte	0x00, 0xf5, 0x21, 0x00


	//----- nvinfo : EIATTR_KPARAM_INFO
	.align		4
.L_43:
        /*0058*/ 	.byte	0x04, 0x17
        /*005a*/ 	.short	(.L_45 - .L_44)
.L_44:
        /*005c*/ 	.word	0x00000000
        /*0060*/ 	.short	0x0000
        /*0062*/ 	.short	0x0000
        /*0064*/ 	.byte	0x00, 0xf5, 0x21, 0x00


	//----- nvinfo : EIATTR_SPARSE_MMA_MASK
	.align		4
.L_45:
        /*0068*/ 	.byte	0x03, 0x50
        /*006a*/ 	.short	0x0000


	//----- nvinfo : EIATTR_MAXREG_COUNT
	.align		4
        /*006c*/ 	.byte	0x03, 0x1b
        /*006e*/ 	.short	0x00ff


	//----- nvinfo : EIATTR_MERCURY_ISA_VERSION
	.align		4
        /*0070*/ 	.byte	0x03, 0x5f
        /*0072*/ 	.short	0x0101


	//----- nvinfo : EIATTR_VRC_CTA_INIT_COUNT
	.align		4
        /*0074*/ 	.byte	0x02, 0x4a
	.zero		1
	.zero		1


	//----- nvinfo : EIATTR_EXIT_INSTR_OFFSETS
	.align		4
        /*0078*/ 	.byte	0x04, 0x1c
        /*007a*/ 	.short	(.L_47 - .L_46)


	//   ....[0]....
.L_46:
        /*007c*/ 	.word	0x000000c0


	//   ....[1]....
        /*0080*/ 	.word	0x000008e0


	//----- nvinfo : EIATTR_CBANK_PARAM_SIZE
	.align		4
.L_47:
        /*0084*/ 	.byte	0x03, 0x19
        /*0086*/ 	.short	0x0024


	//----- nvinfo : EIATTR_PARAM_CBANK
	.align		4
        /*0088*/ 	.byte	0x04, 0x0a
        /*008a*/ 	.short	(.L_49 - .L_48)
	.align		4
.L_48:
        /*008c*/ 	.word	index@(.nv.constant0._Z21naive_contiguous_gemmPfS_S_iii)
        /*0090*/ 	.short	0x0380
        /*0092*/ 	.short	0x0024


	//----- nvinfo : EIATTR_SW_WAR
	.align		4
.L_49:
        /*0094*/ 	.byte	0x04, 0x36
        /*0096*/ 	.short	(.L_51 - .L_50)
.L_50:
        /*0098*/ 	.word	0x00000008
.L_51:


//--------------------- .nv.callgraph             --------------------------
	.section	.nv.callgraph,"",@"SHT_CUDA_CALLGRAPH"
	.align	4
	.sectionentsize	8
	.align		4
        /*0000*/ 	.word	0x00000000
	.align		4
        /*0004*/ 	.word	0xffffffff
	.align		4
        /*0008*/ 	.word	0x00000000
	.align		4
        /*000c*/ 	.word	0xfffffffe
	.align		4
        /*0010*/ 	.word	0x00000000
	.align		4
        /*0014*/ 	.word	0xfffffffd
	.align		4
        /*0018*/ 	.word	0x00000000
	.align		4
        /*001c*/ 	.word	0xfffffffc


//--------------------- .text._Z23naive_incontiguous_gemmPfS_S_iii --------------------------
	.section	.text._Z23naive_incontiguous_gemmPfS_S_iii,"ax",@progbits
	.align	128
        .global         _Z23naive_incontiguous_gemmPfS_S_iii
        .type           _Z23naive_incontiguous_gemmPfS_S_iii,@function
        .size           _Z23naive_incontiguous_gemmPfS_S_iii,(.L_x_10 - _Z23naive_incontiguous_gemmPfS_S_iii)
        .other          _Z23naive_incontiguous_gemmPfS_S_iii,@"STO_CUDA_ENTRY STV_DEFAULT"
_Z23naive_incontiguous_gemmPfS_S_iii:
.text._Z23naive_incontiguous_gemmPfS_S_iii:
[----:B------:R-:W-:Y:S01]  /*0000*/  LDC R1, c[0x0][0x37c] ;  /* 0x0000df00ff017b82 */ /* 0x000fe20000000800 */
[----:B------:R-:W0:Y:S07]  /*0010*/  S2R R7, SR_TID.Y ;  /* 0x0000000000077919 */ /* 0x000e2e0000002200 */
[----:B------:R-:W1:Y:S01]  /*0020*/  LDC R0, c[0x0][0x360] ;  /* 0x0000d800ff007b82 */ /* 0x000e620000000800 */
[----:B------:R-:W1:Y:S07]  /*0030*/  S2R R5, SR_TID.X ;  /* 0x0000000000057919 */ /* 0x000e6e0000002100 */
[----:B------:R-:W0:Y:S08]  /*0040*/  S2UR UR5, SR_CTAID.Y ;  /* 0x00000000000579c3 */ /* 0x000e300000002600 */
[----:B------:R-:W0:Y:S08]  /*0050*/  LDC R16, c[0x0][0x364] ;  /* 0x0000d900ff107b82 */ /* 0x000e300000000800 */
[----:B------:R-:W1:Y:S08]  /*0060*/  S2UR UR4, SR_CTAID.X ;  /* 0x00000000000479c3 */ /* 0x000e700000002500 */
[----:B------:R-:W2:Y:S01]  /*0070*/  LDC.64 R2, c[0x0][0x398] ;  /* 0x0000e600ff027b82 */ /* 0x000ea20000000a00 */
[----:B0-----:R-:W-:-:S02]  /*0080*/  IMAD R16, R16, UR5, R7 ;  /* 0x0000000510107c24 */ /* 0x001fc4000f8e0207 */
[----:B-1----:R-:W-:-:S03]  /*0090*/  IMAD R0, R0, UR4, R5 ;  /* 0x0000000400007c24 */ /* 0x002fc6000f8e0205 */
[----:B--2---:R-:W-:-:S04]  /*00a0*/  ISETP.GE.AND P0, PT, R16, R3, PT ;  /* 0x000000031000720c */ /* 0x004fc80003f06270 */
[----:B------:R-:W-:-:S13]  /*00b0*/  ISETP.GE.OR P0, PT, R0, R2, P0 ;  /* 0x000000020000720c */ /* 0x000fda0000706670 */
[----:B------:R-:W-:Y:S05]  /*00c0*/  @P0 EXIT ;  /* 0x000000000000094d */ /* 0x000fea0003800000 */
[----:B------:R-:W0:Y:S01]  /*00d0*/  LDC R17, c[0x0][0x3a0] ;  /* 0x0000e800ff117b82 */ /* 0x000e220000000800 */
[----:B------:R-:W1:Y:S01]  /*00e0*/  LDCU.64 UR6, c[0x0][0x358] ;  /* 0x00006b00ff0677ac */ /* 0x000e620008000a00 */
[----:B------:R-:W-:Y:S01]  /*00f0*/  HFMA2 R26, -RZ, RZ, 0, 0 ;  /* 0x00000000ff1a7431 */ /* 0x000fe200000001ff */
[----:B0-----:R-:W-:-:S13]  /*0100*/  ISETP.GE.AND P0, PT, R17, 0x1, PT ;  /* 0x000000011100780c */ /* 0x001fda0003f06270 */
[----:B-1----:R-:W-:Y:S05]  /*0110*/  @!P0 BRA `(.L_x_0) ;  /* 0x0000000400b88947 */ /* 0x002fea0003800000 */
[C---:B------:R-:W-:Y:S01]  /*0120*/  ISETP.GE.U32.AND P1, PT, R17.reuse, 0x8, PT ;  /* 0x000000081100780c */ /* 0x040fe20003f26070 */
[----:B------:R-:W-:Y:S01]  /*0130*/  IMAD R18, R0, R17, RZ ;  /* 0x0000001100127224 */ /* 0x000fe200078e02ff */
[----:B------:R-:W-:Y:S02]  /*0140*/  LOP3.LUT R25, R17, 0x7, RZ, 0xc0, !PT ;  /* 0x0000000711197812 */ /* 0x000fe400078ec0ff */
[----:B------:R-:W-:Y:S02]  /*0150*/  MOV R26, RZ ;  /* 0x000000ff001a7202 */ /* 0x000fe40000000f00 */
[----:B------:R-:W-:Y:S02]  /*0160*/  ISETP.NE.AND P0, PT, R25, RZ, PT ;  /* 0x000000ff1900720c */ /* 0x000fe40003f05270 */
[----:B------:R-:W-:-:S05]  /*0170*/  MOV R19, RZ ;  /* 0x000000ff00137202 */ /* 0x000fca0000000f00 */
[----:B------:R-:W-:Y:S06]  /*0180*/  @!P1 BRA `(.L_x_1) ;  /* 0x0000000000c49947 */ /* 0x000fec0003800000 */
[----:B------:R-:W0:Y:S01]  /*0190*/  LDCU.64 UR4, c[0x0][0x380] ;  /* 0x00007000ff0477ac */ /* 0x000e220008000a00 */
[----:B------:R-:W-:Y:S02]  /*01a0*/  LOP3.LUT R19, R17, 0x7ffffff8, RZ, 0xc0, !PT ;  /* 0x7ffffff811137812 */ /* 0x000fe400078ec0ff */
[----:B------:R-:W-:Y:S02]  /*01b0*/  MOV R26, RZ ;  /* 0x000000ff001a7202 */ /* 0x000fe40000000f00 */
[----:B------:R-:W-:Y:S02]  /*01c0*/  MOV R2, R18 ;  /* 0x0000001200027202 */ /* 0x000fe40000000f00 */
[----:B------:R-:W-:Y:S02]  /*01d0*/  MOV R22, R16 ;  /* 0x0000001000167202 */ /* 0x000fe40000000f00 */
[----:B------:R-:W-:Y:S01]  /*01e0*/  IADD3 R20, PT, PT, -R19, RZ, RZ ;  /* 0x000000ff13147210 */ /* 0x000fe20007ffe1ff */
[----:B0-----:R-:W-:-:S04]  /*01f0*/  UIADD3 UR4, UP0, UPT, UR4, 0x10, URZ ;  /* 0x0000001004047890 */ /* 0x001fc8000ff1e0ff */
[----:B------:R-:W-:-:S12]  /*0200*/  UIADD3.X UR5, UPT, UPT, URZ, UR5, URZ, UP0, !UPT ;  /* 0x00000005ff057290 */ /* 0x000fd800087fe4ff */
.L_x_2:
[----:B------:R-:W0:Y:S01]  /*0210*/  LDC.64 R14, c[0x0][0x388] ;  /* 0x0000e200ff0e7b82 */ /* 0x000e220000000a00 */
[----:B------:R-:W-:Y:S02]  /*0220*/  MOV R4, UR4 ;  /* 0x0000000400047c02 */ /* 0x000fe40008000f00 */
[----:B------:R-:W-:-:S03]  /*0230*/  MOV R5, UR5 ;  /* 0x0000000500057c02 */ /* 0x000fc60008000f00 */
[----:B------:R-:W-:-:S05]  /*0240*/  IMAD.WIDE R4, R2, 0x4, R4 ;  /* 0x0000000402047825 */ /* 0x000fca00078e0204 */
[----:B------:R-:W2:Y:S04]  /*0250*/  LDG.E.CONSTANT R21, desc[UR6][R4.64+-0x10] ;  /* 0xfffff00604157981 */ /* 0x000ea8000c1e9900 */
[----:B------:R-:W3:Y:S04]  /*0260*/  LDG.E.CONSTANT R23, desc[UR6][R4.64+-0xc] ;  /* 0xfffff40604177981 */ /* 0x000ee8000c1e9900 */
[----:B------:R-:W4:Y:S01]  /*0270*/  LDG.E.CONSTANT R29, desc[UR6][R4.64+-0x8] ;  /* 0xfffff806041d7981 */ /* 0x000f22000c1e9900 */
[----:B0-----:R-:W-:-:S05]  /*0280*/  IMAD.WIDE R14, R22, 0x4, R14 ;  /* 0x00000004160e7825 */ /* 0x001fca00078e020e */
[----:B------:R0:W2:Y:S01]  /*0290*/  LDG.E.CONSTANT R24, desc[UR6][R14.64] ;  /* 0x000000060e187981 */ /* 0x0000a2000c1e9900 */
[----:B------:R-:W-:-:S04]  /*02a0*/  IMAD.WIDE R12, R3, 0x4, R14 ;  /* 0x00000004030c7825 */ /* 0x000fc800078e020e */
[C---:B------:R-:W-:Y:S02]  /*02b0*/  IMAD.WIDE R6, R3.reuse, 0x4, R12 ;  /* 0x0000000403067825 */ /* 0x040fe400078e020c */
[----:B------:R-:W3:Y:S02]  /*02c0*/  LDG.E.CONSTANT R12, desc[UR6][R12.64] ;  /* 0x000000060c0c7981 */ /* 0x000ee4000c1e9900 */
[C---:B------:R-:W-:Y:S02]  /*02d0*/  IMAD.WIDE R8, R3.reuse, 0x4, R6 ;  /* 0x0000000403087825 */ /* 0x040fe400078e0206 */
[----:B------:R1:W4:Y:S02]  /*02e0*/  LDG.E.CONSTANT R28, desc[UR6][R6.64] ;  /* 0x00000006061c7981 */ /* 0x000324000c1e9900 */
[C---:B------:R-:W-:Y:S02]  /*02f0*/  IMAD.WIDE R10, R3.reuse, 0x4, R8 ;  /* 0x00000004030a7825 */ /* 0x040fe400078e0208 */
[----:B------:R-:W5:Y:S02]  /*0300*/  LDG.E.CONSTANT R8, desc[UR6][R8.64] ;  /* 0x0000000608087981 */ /* 0x000f64000c1e9900 */
[----:B0-----:R-:W-:-:S05]  /*0310*/  IMAD.WIDE R14, R3, 0x4, R10 ;  /* 0x00000004030e7825 */ /* 0x001fca00078e020a */
[----:B------:R-:W5:Y:S04]  /*0320*/  LDG.E.CONSTANT R13, desc[UR6][R14.64] ;  /* 0x000000060e0d7981 */ /* 0x000f68000c1e9900 */
[----:B------:R-:W5:Y:S04]  /*0330*/  LDG.E.CONSTANT R9, desc[UR6][R10.64] ;  /* 0x000000060a097981 */ /* 0x000f68000c1e9900 */
[----:B------:R-:W5:Y:S04]  /*0340*/  LDG.E.CONSTANT R11, desc[UR6][R4.64+-0x4] ;  /* 0xfffffc06040b7981 */ /* 0x000f68000c1e9900 */
[----:B------:R-:W5:Y:S01]  /*0350*/  LDG.E.CONSTANT R10, desc[UR6][R4.64+0x8] ;  /* 0x00000806040a7981 */ /* 0x000f62000c1e9900 */
[----:B--2---:R-:W-:Y:S01]  /*0360*/  FFMA R24, R21, R24, R26 ;  /* 0x0000001815187223 */ /* 0x004fe2000000001a */
[----:B------:R-:W-:-:S02]  /*0370*/  IMAD.WIDE R26, R3, 0x4, R14 ;  /* 0x00000004031a7825 */ /* 0x000fc400078e020e */
[----:B------:R-:W2:Y:S04]  /*0380*/  LDG.E.CONSTANT R21, desc[UR6][R4.64] ;  /* 0x0000000604157981 */ /* 0x000ea8000c1e9900 */
[----:B------:R-:W2:Y:S01]  /*0390*/  LDG.E.CONSTANT R14, desc[UR6][R4.64+0x4] ;  /* 0x00000406040e7981 */ /* 0x000ea2000c1e9900 */
[----:B-1----:R-:W-:-:S03]  /*03a0*/  IMAD.WIDE R6, R3, 0x4, R26 ;  /* 0x0000000403067825 */ /* 0x002fc600078e021a */
[----:B------:R-:W2:Y:S04]  /*03b0*/  LDG.E.CONSTANT R15, desc[UR6][R4.64+0xc] ;  /* 0x00000c06040f7981 */ /* 0x000ea8000c1e9900 */
[----:B------:R-:W2:Y:S04]  /*03c0*/  LDG.E.CONSTANT R6, desc[UR6][R6.64] ;  /* 0x0000000606067981 */ /* 0x000ea8000c1e9900 */
[----:B------:R-:W2:Y:S01]  /*03d0*/  LDG.E.CONSTANT R5, desc[UR6][R26.64] ;  /* 0x000000061a057981 */ /* 0x000ea2000c1e9900 */
[----:B---3--:R-:W-:Y:S01]  /*03e0*/  FFMA R12, R23, R12, R24 ;  /* 0x0000000c170c7223 */ /* 0x008fe20000000018 */
[----:B------:R-:W-:-:S03]  /*03f0*/  IADD3 R20, PT, PT, R20, 0x8, RZ ;  /* 0x0000000814147810 */ /* 0x000fc60007ffe0ff */
[----:B----4-:R-:W-:Y:S01]  /*0400*/  FFMA R12, R29, R28, R12 ;  /* 0x0000001c1d0c7223 */ /* 0x010fe2000000000c */
[----:B------:R-:W-:Y:S02]  /*0410*/  ISETP.NE.AND P1, PT, R20, RZ, PT ;  /* 0x000000ff1400720c */ /* 0x000fe40003f25270 */
[----:B------:R-:W-:Y:S01]  /*0420*/  LEA R22, R3, R22, 0x3 ;  /* 0x0000001603167211 */ /* 0x000fe200078e18ff */
[----:B-----5:R-:W-:Y:S01]  /*0430*/  FFMA R8, R11, R8, R12 ;  /* 0x000000080b087223 */ /* 0x020fe2000000000c */
[----:B------:R-:W-:-:S03]  /*0440*/  IADD3 R2, PT, PT, R2, 0x8, RZ ;  /* 0x0000000802027810 */ /* 0x000fc60007ffe0ff */
[----:B--2---:R-:W-:-:S04]  /*0450*/  FFMA R9, R21, R9, R8 ;  /* 0x0000000915097223 */ /* 0x004fc80000000008 */
[----:B------:R-:W-:-:S04]  /*0460*/  FFMA R9, R14, R13, R9 ;  /* 0x0000000d0e097223 */ /* 0x000fc80000000009 */
[----:B------:R-:W-:-:S04]  /*0470*/  FFMA R10, R10, R5, R9 ;  /* 0x000000050a0a7223 */ /* 0x000fc80000000009 */
[----:B------:R-:W-:Y:S01]  /*0480*/  FFMA R26, R15, R6, R10 ;  /* 0x000000060f1a7223 */ /* 0x000fe2000000000a */
[----:B------:R-:W-:Y:S06]  /*0490*/  @P1 BRA `(.L_x_2) ;  /* 0xfffffffc005c1947 */ /* 0x000fec000383ffff */
.L_x_1:
[----:B------:R-:W-:Y:S05]  /*04a0*/  @!P0 BRA `(.L_x_0) ;  /* 0x0000000000d48947 */ /* 0x000fea0003800000 */
[----:B------:R-:W-:Y:S02]  /*04b0*/  ISETP.GE.U32.AND P0, PT, R25, 0x4, PT ;  /* 0x000000041900780c */ /* 0x000fe40003f06070 */
[----:B------:R-:W-:-:S04]  /*04c0*/  LOP3.LUT R2, R17, 0x3, RZ, 0xc0, !PT ;  /* 0x0000000311027812 */ /* 0x000fc800078ec0ff */
[----:B------:R-:W-:-:S07]  /*04d0*/  ISETP.NE.AND P1, PT, R2, RZ, PT ;  /* 0x000000ff0200720c */ /* 0x000fce0003f25270 */
[----:B------:R-:W-:Y:S06]  /*04e0*/  @!P0 BRA `(.L_x_3) ;  /* 0x0000000000588947 */ /* 0x000fec0003800000 */
[----:B------:R-:W0:Y:S01]  /*04f0*/  LDC.64 R10, c[0x0][0x388] ;  /* 0x0000e200ff0a7b82 */ /* 0x000e220000000a00 */
[----:B------:R-:W-:Y:S01]  /*0500*/  IMAD R9, R19, R3, R16 ;  /* 0x0000000313097224 */ /* 0x000fe200078e0210 */
[----:B------:R-:W-:-:S06]  /*0510*/  IADD3 R7, PT, PT, R18, R19, RZ ;  /* 0x0000001312077210 */ /* 0x000fcc0007ffe0ff */
[----:B------:R-:W1:Y:S01]  /*0520*/  LDC.64 R4, c[0x0][0x380] ;  /* 0x0000e000ff047b82 */ /* 0x000e620000000a00 */
[----:B0-----:R-:W-:-:S04]  /*0530*/  IMAD.WIDE R10, R9, 0x4, R10 ;  /* 0x00000004090a7825 */ /* 0x001fc800078e020a */
[----:B------:R-:W-:Y:S02]  /*0540*/  IMAD.WIDE R12, R3, 0x4, R10 ;  /* 0x00000004030c7825 */ /* 0x000fe400078e020a */
[----:B------:R-:W2:Y:S02]  /*0550*/  LDG.E.CONSTANT R10, desc[UR6][R10.64] ;  /* 0x000000060a0a7981 */ /* 0x000ea4000c1e9900 */
[----:B-1----:R-:W-:-:S04]  /*0560*/  IMAD.WIDE R4, R7, 0x4, R4 ;  /* 0x0000000407047825 */ /* 0x002fc800078e0204 */
[C---:B------:R-:W-:Y:S01]  /*0570*/  IMAD.WIDE R6, R3.reuse, 0x4, R12 ;  /* 0x0000000403067825 */ /* 0x040fe200078e020c */
[----:B------:R-:W2:Y:S04]  /*0580*/  LDG.E.CONSTANT R15, desc[UR6][R4.64] ;  /* 0x00000006040f7981 */ /* 0x000ea8000c1e9900 */
[----:B------:R-:W3:Y:S01]  /*0590*/  LDG.E.CONSTANT R12, desc[UR6][R12.64] ;  /* 0x000000060c0c7981 */ /* 0x000ee2000c1e9900 */
[----:B------:R-:W-:-:S03]  /*05a0*/  IMAD.WIDE R8, R3, 0x4, R6 ;  /* 0x0000000403087825 */ /* 0x000fc600078e0206 */
[----:B------:R-:W3:Y:S04]  /*05b0*/  LDG.E.CONSTANT R14, desc[UR6][R4.64+0x4] ;  /* 0x00000406040e7981 */ /* 0x000ee8000c1e9900 */
[----:B------:R-:W4:Y:S04]  /*05c0*/  LDG.E.CONSTANT R20, desc[UR6][R6.64] ;  /* 0x0000000606147981 */ /* 0x000f28000c1e9900 */
[----:B------:R-:W4:Y:S04]  /*05d0*/  LDG.E.CONSTANT R21, desc[UR6][R4.64+0x8] ;  /* 0x0000080604157981 */ /* 0x000f28000c1e9900 */
[----:B------:R-:W5:Y:S04]  /*05e0*/  LDG.E.CONSTANT R23, desc[UR6][R4.64+0xc] ;  /* 0x00000c0604177981 */ /* 0x000f68000c1e9900 */
[----:B------:R-:W5:Y:S01]  /*05f0*/  LDG.E.CONSTANT R8, desc[UR6][R8.64] ;  /* 0x0000000608087981 */ /* 0x000f62000c1e9900 */
[----:B------:R-:W-:Y:S01]  /*0600*/  IADD3 R19, PT, PT, R19, 0x4, RZ ;  /* 0x0000000413137810 */ /* 0x000fe20007ffe0ff */
[----:B--2---:R-:W-:-:S04]  /*0610*/  FFMA R15, R15, R10, R26 ;  /* 0x0000000a0f0f7223 */ /* 0x004fc8000000001a */
[----:B---3--:R-:W-:-:S04]  /*0620*/  FFMA R14, R14, R12, R15 ;  /* 0x0000000c0e0e7223 */ /* 0x008fc8000000000f */
[----:B----4-:R-:W-:-:S04]  /*0630*/  FFMA R14, R21, R20, R14 ;  /* 0x00000014150e7223 */ /* 0x010fc8000000000e */
[----:B-----5:R-:W-:-:S07]  /*0640*/  FFMA R26, R23, R8, R14 ;  /* 0x00000008171a7223 */ /* 0x020fce000000000e */
.L_x_3:
[----:B------:R-:W-:Y:S05]  /*0650*/  @!P1 BRA `(.L_x_0) ;  /* 0x0000000000689947 */ /* 0x000fea0003800000 */
[----:B------:R-:W0:Y:S01]  /*0660*/  LDC.64 R10, c[0x0][0x388] ;  /* 0x0000e200ff0a7b82 */ /* 0x000e220000000a00 */
[----:B------:R-:W-:Y:S02]  /*0670*/  ISETP.NE.AND P0, PT, R2, 0x1, PT ;  /* 0x000000010200780c */ /* 0x000fe40003f05270 */
[----:B------:R-:W-:-:S04]  /*0680*/  LOP3.LUT R17, R17, 0x1, RZ, 0xc0, !PT ;  /* 0x0000000111117812 */ /* 0x000fc800078ec0ff */
[----:B------:R-:W-:Y:S01]  /*0690*/  ISETP.NE.U32.AND P1, PT, R17, 0x1, PT ;  /* 0x000000011100780c */ /* 0x000fe20003f25070 */
[----:B------:R-:W1:Y:S06]  /*06a0*/  LDC.64 R8, c[0x0][0x380] ;  /* 0x0000e000ff087b82 */ /* 0x000e6c0000000a00 */
[C---:B------:R-:W-:Y:S01]  /*06b0*/  @P0 IMAD R15, R19.reuse, R3, R16 ;  /* 0x00000003130f0224 */ /* 0x040fe200078e0210 */
[----:B------:R-:W-:Y:S01]  /*06c0*/  @P0 IADD3 R13, PT, PT, R18, R19, RZ ;  /* 0x00000013120d0210 */ /* 0x000fe20007ffe0ff */
[----:B------:R-:W2:Y:S01]  /*06d0*/  LDC.64 R6, c[0x0][0x380] ;  /* 0x0000e000ff067b82 */ /* 0x000ea20000000a00 */
[----:B------:R-:W-:-:S07]  /*06e0*/  @P0 IADD3 R19, PT, PT, R19, 0x2, RZ ;  /* 0x0000000213130810 */ /* 0x000fce0007ffe0ff */
[----:B------:R-:W3:Y:S01]  /*06f0*/  LDC.64 R4, c[0x0][0x388] ;  /* 0x0000e200ff047b82 */ /* 0x000ee20000000a00 */
[----:B0-----:R-:W-:Y:S01]  /*0700*/  @P0 IMAD.WIDE R10, R15, 0x4, R10 ;  /* 0x000000040f0a0825 */ /* 0x001fe200078e020a */
[----:B------:R-:W-:-:S03]  /*0710*/  @!P1 IADD3 R15, PT, PT, R18, R19, RZ ;  /* 0x00000013120f9210 */ /* 0x000fc60007ffe0ff */
[----:B------:R-:W-:Y:S01]  /*0720*/  @!P1 IMAD R19, R19, R3, R16 ;  /* 0x0000000313139224 */ /* 0x000fe200078e0210 */
[----:B------:R-:W4:Y:S01]  /*0730*/  @P0 LDG.E.CONSTANT R2, desc[UR6][R10.64] ;  /* 0x000000060a020981 */ /* 0x000f22000c1e9900 */
[----:B-1----:R-:W-:-:S04]  /*0740*/  @P0 IMAD.WIDE R8, R13, 0x4, R8 ;  /* 0x000000040d080825 */ /* 0x002fc800078e0208 */
[----:B------:R-:W-:Y:S01]  /*0750*/  @P0 IMAD.WIDE R12, R3, 0x4, R10 ;  /* 0x00000004030c0825 */ /* 0x000fe200078e020a */
[----:B------:R-:W4:Y:S03]  /*0760*/  @P0 LDG.E.CONSTANT R17, desc[UR6][R8.64] ;  /* 0x0000000608110981 */ /* 0x000f26000c1e9900 */
[----:B--2---:R-:W-:Y:S01]  /*0770*/  @!P1 IMAD.WIDE R6, R15, 0x4, R6 ;  /* 0x000000040f069825 */ /* 0x004fe200078e0206 */
[----:B------:R-:W2:Y:S04]  /*0780*/  @P0 LDG.E.CONSTANT R21, desc[UR6][R8.64+0x4] ;  /* 0x0000040608150981 */ /* 0x000ea8000c1e9900 */
[----:B------:R-:W2:Y:S01]  /*0790*/  @P0 LDG.E.CONSTANT R12, desc[UR6][R12.64] ;  /* 0x000000060c0c0981 */ /* 0x000ea2000c1e9900 */
[----:B---3--:R-:W-:-:S03]  /*07a0*/  @!P1 IMAD.WIDE R4, R19, 0x4, R4 ;  /* 0x0000000413049825 */ /* 0x008fc600078e0204 */
[----:B------:R-:W3:Y:S04]  /*07b0*/  @!P1 LDG.E.CONSTANT R7, desc[UR6][R6.64] ;  /* 0x0000000606079981 */ /* 0x000ee8000c1e9900 */
[----:B------:R-:W3:Y:S01]  /*07c0*/  @!P1 LDG.E.CONSTANT R4, desc[UR6][R4.64] ;  /* 0x0000000604049981 */ /* 0x000ee2000c1e9900 */
[----:B----4-:R-:W-:-:S04]  /*07d0*/  @P0 FFMA R2, R17, R2, R26 ;  /* 0x0000000211020223 */ /* 0x010fc8000000001a */
[----:B--2---:R-:W-:-:S04]  /*07e0*/  @P0 FFMA R26, R21, R12, R2 ;  /* 0x0000000c151a0223 */ /* 0x004fc80000000002 */
[----:B---3--:R-:W-:-:S07]  /*07f0*/  @!P1 FFMA R26, R7, R4, R26 ;  /* 0x00000004071a9223 */ /* 0x008fce000000001a */
.L_x_0:
[----:B------:R-:W0:Y:S01]  /*0800*/  LDC.64 R4, c[0x0][0x390] ;  /* 0x0000e400ff047b82 */ /* 0x000e220000000a00 */
[----:B------:R-:W-:-:S04]  /*0810*/  IMAD R3, R0, R3, R16 ;  /* 0x0000000300037224 */ /* 0x000fc800078e0210 */
[----:B0-----:R-:W-:-:S05]  /*0820*/  IMAD.WIDE R2, R3, 0x4, R4 ;  /* 0x0000000403027825 */ /* 0x001fca00078e0204 */
[----:B------:R-:W-:Y:S01]  /*0830*/  STG.E desc[UR6][R2.64], R26 ;  /* 0x0000001a02007986 */ /* 0x000fe2000c101906 */
[----:B------:R-:W-:Y:S05]  /*0840*/  EXIT ;  /* 0x000000000000794d */ /* 0x000fea0003800000 */
.L_x_4:
[----:B------:R-:W-:-:S00]  /*0850*/  BRA `(.L_x_4) ;  /* 0xfffffffc00fc7947 */ /* 0x000fc0000383ffff */
[----:B------:R-:W-:-:S00]  /*0860*/  NOP ;  /* 0x0000000000007918 */ /* 0x000fc00000000000 */
        /* <DEDUP_REMOVED lines=9> */
.L_x_10:


//--------------------- .text._Z21naive_contiguous_gemmPfS_S_iii --------------------------
	.section	.text._Z21naive_contiguous_gemmPfS_S_iii,"ax",@progbits
	.align	128
        .global         _Z21naive_contiguous_gemmPfS_S_iii
        .type           _Z21naive_contiguous_gemmPfS_S_iii,@function
        .size           _Z21naive_contiguous_gemmPfS_S_iii,(.L_x_11 - _Z21naive_contiguous_gemmPfS_S_iii)
        .other          _Z21naive_contiguous_gemmPfS_S_iii,@"STO_CUDA_ENTRY STV_DEFAULT"
_Z21naive_contiguous_gemmPfS_S_iii:
.text._Z21naive_contiguous_gemmPfS_S_iii:
[----:B------:R-:W-:Y:S01]  /*0000*/  LDC R1, c[0x0][0x37c] ;  /* 0x0000df00ff017b82 */ /* 0x000fe20000000800 */
[----:B------:R-:W0:Y:S07]  /*0010*/  S2R R5, SR_TID.X ;  /* 0x0000000000057919 */ /* 0x000e2e0000002100 */
[----:B------:R-:W0:Y:S01]  /*0020*/  S2UR UR4, SR_CTAID.X ;  /* 0x00000000000479c3 */ /* 0x000e220000002500 */
[----:B------:R-:W1:Y:S07]  /*0030*/  S2R R4, SR_TID.Y ;  /* 0x0000000000047919 */ /* 0x000e6e0000002200 */
[----:B------:R-:W0:Y:S08]  /*0040*/  LDC R0, c[0x0][0x360] ;  /* 0x0000d800ff007b82 */ /* 0x000e300000000800 */
[----:B------:R-:W1:Y:S08]  /*0050*/  S2UR UR5, SR_CTAID.Y ;  /* 0x00000000000579c3 */ /* 0x000e700000002600 */
[----:B------:R-:W1:Y:S08]  /*0060*/  LDC R19, c[0x0][0x364] ;  /* 0x0000d900ff137b82 */ /* 0x000e700000000800 */
        /* <DEDUP_REMOVED lines=18> */
[----:B------:R-:W0:Y:S01]  /*0190*/  LDC.64 R4, c[0x0][0x380] ;  /* 0x0000e000ff047b82 */ /* 0x000e220000000a00 */
[----:B------:R-:W-:Y:S02]  /*01a0*/  LOP3.LUT R21, R2, 0x7ffffff8, RZ, 0xc0, !PT ;  /* 0x7ffffff802157812 */ /* 0x000fe400078ec0ff */
[----:B------:R-:W-:Y:S02]  /*01b0*/  MOV R24, RZ ;  /* 0x000000ff00187202 */ /* 0x000fe40000000f00 */
[----:B------:R-:W-:Y:S02]  /*01c0*/  MOV R18, R0 ;  /* 0x0000000000127202 */ /* 0x000fe40000000f00 */
[----:B------:R-:W-:Y:S01]  /*01d0*/  IADD3 R22, PT, PT, -R21, RZ, RZ ;  /* 0x000000ff15167210 */ /* 0x000fe20007ffe1ff */
[----:B0-----:R-:W-:-:S03]  /*01e0*/  IMAD.WIDE.U32 R4, R20, 0x4, R4 ;  /* 0x0000000414047825 */ /* 0x001fc600078e0004 */
[----:B------:R-:W-:-:S04]  /*01f0*/  IADD3 R6, P1, PT, R4, 0x10, RZ ;  /* 0x0000001004067810 */ /* 0x000fc80007f3e0ff */
[----:B------:R-:W-:-:S09]  /*0200*/  IADD3.X R7, PT, PT, RZ, R5, RZ, P1, !PT ;  /* 0x00000005ff077210 */ /* 0x000fd20000ffe4ff */
.L_x_7:
[----:B------:R-:W0:Y:S01]  /*0210*/  LDC.64 R16, c[0x0][0x388] ;  /* 0x0000e200ff107b82 */ /* 0x000e220000000a00 */
[----:B------:R-:W-:Y:S02]  /*0220*/  MOV R4, R6 ;  /* 0x0000000600047202 */ /* 0x000fe40000000f00 */
[----:B------:R-:W-:-:S05]  /*0230*/  MOV R5, R7 ;  /* 0x0000000700057202 */ /* 0x000fca0000000f00 */
[----:B------:R-:W2:Y:S04]  /*0240*/  LDG.E.CONSTANT R25, desc[UR4][R4.64+-0x10] ;  /* 0xfffff00404197981 */ /* 0x000ea8000c1e9900 */
[----:B------:R-:W3:Y:S04]  /*0250*/  LDG.E.CONSTANT R23, desc[UR4][R4.64+-0xc] ;  /* 0xfffff40404177981 */ /* 0x000ee8000c1e9900 */
[----:B------:R-:W4:Y:S04]  /*0260*/  LDG.E.CONSTANT R29, desc[UR4][R4.64+-0x8] ;  /* 0xfffff804041d7981 */ /* 0x000f28000c1e9900 */
[----:B------:R-:W5:Y:S01]  /*0270*/  LDG.E.CONSTANT R28, desc[UR4][R4.64+-0x4] ;  /* 0xfffffc04041c7981 */ /* 0x000f62000c1e9900 */
[----:B0-----:R-:W-:-:S05]  /*0280*/  IMAD.WIDE R16, R18, 0x4, R16 ;  /* 0x0000000412107825 */ /* 0x001fca00078e0210 */
[----:B------:R0:W2:Y:S01]  /*0290*/  LDG.E.CONSTANT R26, desc[UR4][R16.64] ;  /* 0x00000004101a7981 */ /* 0x0000a2000c1e9900 */
[----:B------:R-:W-:-:S04]  /*02a0*/  IMAD.WIDE R14, R3, 0x4, R16 ;  /* 0x00000004030e7825 */ /* 0x000fc800078e0210 */
[C---:B------:R-:W-:Y:S02]  /*02b0*/  IMAD.WIDE R6, R3.reuse, 0x4, R14 ;  /* 0x0000000403067825 */ /* 0x040fe400078e020e */
[----:B------:R-:W3:Y:S02]  /*02c0*/  LDG.E.CONSTANT R14, desc[UR4][R14.64] ;  /* 0x000000040e0e7981 */ /* 0x000ee4000c1e9900 */
[C---:B------:R-:W-:Y:S02]  /*02d0*/  IMAD.WIDE R10, R3.reuse, 0x4, R6 ;  /* 0x00000004030a7825 */ /* 0x040fe400078e0206 */
[----:B------:R-:W4:Y:S02]  /*02e0*/  LDG.E.CONSTANT R6, desc[UR4][R6.64] ;  /* 0x0000000406067981 */ /* 0x000f24000c1e9900 */
[C---:B------:R-:W-:Y:S02]  /*02f0*/  IMAD.WIDE R8, R3.reuse, 0x4, R10 ;  /* 0x0000000403087825 */ /* 0x040fe400078e020a */
[----:B------:R-:W5:Y:S02]  /*0300*/  LDG.E.CONSTANT R10, desc[UR4][R10.64] ;  /* 0x000000040a0a7981 */ /* 0x000f64000c1e9900 */
[----:B------:R-:W-:-:S02]  /*0310*/  IMAD.WIDE R12, R3, 0x4, R8 ;  /* 0x00000004030c7825 */ /* 0x000fc400078e0208 */
[----:B------:R-:W5:Y:S04]  /*0320*/  LDG.E.CONSTANT R7, desc[UR4][R4.64] ;  /* 0x0000000404077981 */ /* 0x000f68000c1e9900 */
[----:B------:R-:W5:Y:S01]  /*0330*/  LDG.E.CONSTANT R8, desc[UR4][R8.64] ;  /* 0x0000000408087981 */ /* 0x000f62000c1e9900 */
[----:B0-----:R-:W-:-:S03]  /*0340*/  IMAD.WIDE R16, R3, 0x4, R12 ;  /* 0x0000000403107825 */ /* 0x001fc600078e020c */
        /* <DEDUP_REMOVED lines=8> */
[----:B---3--:R-:W-:Y:S01]  /*03d0*/  FFMA R14, R23, R14, R26 ;  /* 0x0000000e170e7223 */ /* 0x008fe2000000001a */
[----:B------:R-:W-:-:S03]  /*03e0*/  IADD3 R22, PT, PT, R22, 0x8, RZ ;  /* 0x0000000816167810 */ /* 0x000fc60007ffe0ff */
[----:B----4-:R-:W-:Y:S01]  /*03f0*/  FFMA R29, R29, R6, R14 ;  /* 0x000000061d1d7223 */ /* 0x010fe2000000000e */
[----:B------:R-:W-:-:S03]  /*0400*/  ISETP.NE.AND P1, PT, R22, RZ, PT ;  /* 0x000000ff1600720c */ /* 0x000fc60003f25270 */
[----:B-----5:R-:W-:Y:S01]  /*0410*/  FFMA R10, R28, R10, R29 ;  /* 0x0000000a1c0a7223 */ /* 0x020fe2000000001d */
[----:B------:R-:W-:-:S03]  /*0420*/  IADD3 R6, P2, PT, R4, 0x20, RZ ;  /* 0x0000002004067810 */ /* 0x000fc60007f5e0ff */
[----:B------:R-:W-:Y:S01]  /*0430*/  FFMA R8, R7, R8, R10 ;  /* 0x0000000807087223 */ /* 0x000fe2000000000a */
[----:B------:R-:W-:Y:S02]  /*0440*/  IADD3.X R7, PT, PT, RZ, R5, RZ, P2, !PT ;  /* 0x00000005ff077210 */ /* 0x000fe400017fe4ff */
[----:B------:R-:W-:Y:S01]  /*0450*/  LEA R18, R3, R18, 0x3 ;  /* 0x0000001203127211 */ /* 0x000fe200078e18ff */
[----:B------:R-:W-:-:S04]  /*0460*/  FFMA R9, R9, R12, R8 ;  /* 0x0000000c09097223 */ /* 0x000fc80000000008 */
[----:B--2---:R-:W-:-:S04]  /*0470*/  FFMA R16, R16, R15, R9 ;  /* 0x0000000f10107223 */ /* 0x004fc80000000009 */
[----:B------:R-:W-:Y:S01]  /*0480*/  FFMA R24, R11, R24, R16 ;  /* 0x000000180b187223 */ /* 0x000fe20000000010 */
[----:B------:R-:W-:Y:S06]  /*0490*/  @P1 BRA `(.L_x_7) ;  /* 0xfffffffc005c1947 */ /* 0x000fec000383ffff */
.L_x_6:
[----:B------:R-:W-:Y:S05]  /*04a0*/  @!P0 BRA `(.L_x_5) ;  /* 0x0000000000fc8947 */ /* 0x000fea0003800000 */
[----:B------:R-:W-:Y:S02]  /*04b0*/  ISETP.GE.U32.AND P1, PT, R27, 0x4, PT ;  /* 0x000000041b00780c */ /* 0x000fe40003f26070 */
[----:B------:R-:W-:-:S04]  /*04c0*/  LOP3.LUT R16, R2, 0x3, RZ, 0xc0, !PT ;  /* 0x0000000302107812 */ /* 0x000fc800078ec0ff */
[----:B------:R-:W-:-:S07]  /*04d0*/  ISETP.NE.AND P0, PT, R16, RZ, PT ;  /* 0x000000ff1000720c */ /* 0x000fce0003f05270 */
[----:B------:R-:W-:Y:S06]  /*04e0*/  @!P1 BRA `(.L_x_8) ;  /* 0x00000000006c9947 */ /* 0x000fec0003800000 */
[----:B------:R-:W0:Y:S01]  /*04f0*/  LDC.64 R6, c[0x0][0x388] ;  /* 0x0000e200ff067b82 */ /* 0x000e220000000a00 */
[----:B------:R-:W1:Y:S01]  /*0500*/  LDCU.64 UR6, c[0x0][0x380] ;  /* 0x00007000ff0677ac */ /* 0x000e620008000a00 */
[----:B------:R-:W-:Y:S01]  /*0510*/  IMAD R9, R21, R3, R0 ;  /* 0x0000000315097224 */ /* 0x000fe200078e0200 */
[CC--:B------:R-:W-:Y:S02]  /*0520*/  IADD3 R5, PT, PT, R20.reuse, R21.reuse, RZ ;  /* 0x0000001514057210 */ /* 0x0c0fe40007ffe0ff */
[----:B------:R-:W-:-:S03]  /*0530*/  IADD3 R10, P1, PT, R20, R21, RZ ;  /* 0x00000015140a7210 */ /* 0x000fc60007f3e0ff */
[----:B------:R-:W2:Y:S01]  /*0540*/  LDC.64 R14, c[0x0][0x380] ;  /* 0x0000e000ff0e7b82 */ /* 0x000ea20000000a00 */
[----:B0-----:R-:W-:-:S04]  /*0550*/  IMAD.WIDE R6, R9, 0x4, R6 ;  /* 0x0000000409067825 */ /* 0x001fc800078e0206 */
[----:B------:R-:W-:Y:S02]  /*0560*/  IMAD.WIDE R8, R3, 0x4, R6 ;  /* 0x0000000403087825 */ /* 0x000fe400078e0206 */
[----:B------:R-:W3:Y:S02]  /*0570*/  LDG.E.CONSTANT R6, desc[UR4][R6.64] ;  /* 0x0000000406067981 */ /* 0x000ee4000c1e9900 */
[----:B--2---:R-:W-:Y:S01]  /*0580*/  IMAD.WIDE.U32 R14, R5, 0x4, R14 ;  /* 0x00000004050e7825 */ /* 0x004fe200078e000e */
[----:B------:R-:W-:Y:S02]  /*0590*/  IADD3.X R5, PT, PT, RZ, RZ, RZ, P1, !PT ;  /* 0x000000ffff057210 */ /* 0x000fe40000ffe4ff */
[----:B-1----:R-:W-:-:S03]  /*05a0*/  LEA R4, P1, R10, UR6, 0x2 ;  /* 0x000000060a047c11 */ /* 0x002fc6000f8210ff */
[----:B------:R-:W3:Y:S01]  /*05b0*/  LDG.E.CONSTANT R15, desc[UR4][R14.64] ;  /* 0x000000040e0f7981 */ /* 0x000ee2000c1e9900 */
[----:B------:R-:W-:Y:S01]  /*05c0*/  LEA.HI.X R5, R10, UR7, R5, 0x2, P1 ;  /* 0x000000070a057c11 */ /* 0x000fe200088f1405 */
[C---:B------:R-:W-:Y:S02]  /*05d0*/  IMAD.WIDE R10, R3.reuse, 0x4, R8 ;  /* 0x00000004030a7825 */ /* 0x040fe400078e0208 */
[----:B------:R-:W2:Y:S04]  /*05e0*/  LDG.E.CONSTANT R8, desc[UR4][R8.64] ;  /* 0x0000000408087981 */ /* 0x000ea8000c1e9900 */
[----:B------:R-:W2:Y:S01]  /*05f0*/  LDG.E.CONSTANT R17, desc[UR4][R4.64+0x4] ;  /* 0x0000040404117981 */ /* 0x000ea2000c1e9900 */
[----:B------:R-:W-:-:S03]  /*0600*/  IMAD.WIDE R12, R3, 0x4, R10 ;  /* 0x00000004030c7825 */ /* 0x000fc600078e020a */
[----:B------:R-:W4:Y:S04]  /*0610*/  LDG.E.CONSTANT R22, desc[UR4][R10.64] ;  /* 0x000000040a167981 */ /* 0x000f28000c1e9900 */
[----:B------:R-:W4:Y:S04]  /*0620*/  LDG.E.CONSTANT R18, desc[UR4][R4.64+0x8] ;  /* 0x0000080404127981 */ /* 0x000f28000c1e9900 */
[----:B------:R-:W5:Y:S04]  /*0630*/  LDG.E.CONSTANT R26, desc[UR4][R4.64+0xc] ;  /* 0x00000c04041a7981 */ /* 0x000f68000c1e9900 */
[----:B------:R-:W5:Y:S01]  /*0640*/  LDG.E.CONSTANT R12, desc[UR4][R12.64] ;  /* 0x000000040c0c7981 */ /* 0x000f62000c1e9900 */
[----:B------:R-:W-:Y:S01]  /*0650*/  IADD3 R21, PT, PT, R21, 0x4, RZ ;  /* 0x0000000415157810 */ /* 0x000fe20007ffe0ff */
[----:B---3--:R-:W-:-:S04]  /*0660*/  FFMA R24, R15, R6, R24 ;  /* 0x000000060f187223 */ /* 0x008fc80000000018 */
[----:B--2---:R-:W-:-:S04]  /*0670*/  FFMA R17, R17, R8, R24 ;  /* 0x0000000811117223 */ /* 0x004fc80000000018 */
[----:B----4-:R-:W-:-:S04]  /*0680*/  FFMA R17, R18, R22, R17 ;  /* 0x0000001612117223 */ /* 0x010fc80000000011 */
[----:B-----5:R-:W-:-:S07]  /*0690*/  FFMA R24, R26, R12, R17 ;  /* 0x0000000c1a187223 */ /* 0x020fce0000000011 */
.L_x_8:
[----:B------:R-:W-:Y:S05]  /*06a0*/  @!P0 BRA `(.L_x_5) ;  /* 0x00000000007c8947 */ /* 0x000fea0003800000 */
[----:B------:R-:W-:Y:S01]  /*06b0*/  ISETP.NE.AND P1, PT, R16, 0x1, PT ;  /* 0x000000011000780c */ /* 0x000fe20003f25270 */
[----:B------:R-:W0:Y:S01]  /*06c0*/  LDC.64 R12, c[0x0][0x380] ;  /* 0x0000e000ff0c7b82 */ /* 0x000e220000000a00 */
[----:B------:R-:W-:-:S04]  /*06d0*/  LOP3.LUT R2, R2, 0x1, RZ, 0xc0, !PT ;  /* 0x0000000102027812 */ /* 0x000fc800078ec0ff */
[----:B------:R-:W-:-:S03]  /*06e0*/  ISETP.NE.U32.AND P0, PT, R2, 0x1, PT ;  /* 0x000000010200780c */ /* 0x000fc60003f05070 */
[----:B------:R-:W1:Y:S04]  /*06f0*/  LDC.64 R10, c[0x0][0x388] ;  /* 0x0000e200ff0a7b82 */ /* 0x000e680000000a00 */
[CC--:B------:R-:W-:Y:S02]  /*0700*/  @P1 IADD3 R15, PT, PT, R20.reuse, R21.reuse, RZ ;  /* 0x00000015140f1210 */ /* 0x0c0fe40007ffe0ff */
[----:B------:R-:W-:Y:S02]  /*0710*/  @P1 IADD3 R2, P2, PT, R20, R21, RZ ;  /* 0x0000001514021210 */ /* 0x000fe40007f5e0ff */
[----:B------:R-:W2:Y:S02]  /*0720*/  @P1 LDC.64 R4, c[0x0][0x380] ;  /* 0x0000e000ff041b82 */ /* 0x000ea40000000a00 */
[----:B------:R-:W-:-:S06]  /*0730*/  @P1 IADD3.X R14, PT, PT, RZ, RZ, RZ, P2, !PT ;  /* 0x000000ffff0e1210 */ /* 0x000fcc00017fe4ff */
[----:B------:R-:W3:Y:S01]  /*0740*/  LDC.64 R6, c[0x0][0x380] ;  /* 0x0000e000ff067b82 */ /* 0x000ee20000000a00 */
[----:B0-----:R-:W-:-:S04]  /*0750*/  @P1 IMAD.WIDE.U32 R12, R15, 0x4, R12 ;  /* 0x000000040f0c1825 */ /* 0x001fc800078e000c */
[C---:B------:R-:W-:Y:S01]  /*0760*/  @P1 IMAD R15, R21.reuse, R3, R0 ;  /* 0x00000003150f1224 */ /* 0x040fe200078e0200 */
[----:B------:R-:W-:Y:S01]  /*0770*/  @P1 IADD3 R21, PT, PT, R21, 0x2, RZ ;  /* 0x0000000215151810 */ /* 0x000fe20007ffe0ff */
[----:B------:R-:W4:Y:S01]  /*0780*/  @P1 LDG.E.CONSTANT R13, desc[UR4][R12.64] ;  /* 0x000000040c0d1981 */ /* 0x000f22000c1e9900 */
[----:B------:R-:W0:Y:S01]  /*0790*/  LDC.64 R8, c[0x0][0x388] ;  /* 0x0000e200ff087b82 */ /* 0x000e220000000a00 */
[----:B-1----:R-:W-:Y:S01]  /*07a0*/  @P1 IMAD.WIDE R10, R15, 0x4, R10 ;  /* 0x000000040f0a1825 */ /* 0x002fe200078e020a */
[----:B------:R-:W-:Y:S02]  /*07b0*/  @!P0 IADD3 R17, PT, PT, R20, R21, RZ ;  /* 0x0000001514118210 */ /* 0x000fe40007ffe0ff */
[----:B--2---:R-:W-:Y:S01]  /*07c0*/  @P1 LEA R4, P2, R2, R4, 0x2 ;  /* 0x0000000402041211 */ /* 0x004fe200078410ff */
[----:B------:R-:W-:-:S03]  /*07d0*/  @!P0 IMAD R21, R21, R3, R0 ;  /* 0x0000000315158224 */ /* 0x000fc600078e0200 */
[----:B------:R-:W-:Y:S01]  /*07e0*/  @P1 LEA.HI.X R5, R2, R5, R14, 0x2, P2 ;  /* 0x0000000502051211 */ /* 0x000fe200010f140e */
[----:B------:R-:W-:Y:S01]  /*07f0*/  @P1 IMAD.WIDE R14, R3, 0x4, R10 ;  /* 0x00000004030e1825 */ /* 0x000fe200078e020a */
[----:B------:R-:W4:Y:S03]  /*0800*/  @P1 LDG.E.CONSTANT R2, desc[UR4][R10.64] ;  /* 0x000000040a021981 */ /* 0x000f26000c1e9900 */
[----:B---3--:R-:W-:Y:S01]  /*0810*/  @!P0 IMAD.WIDE.U32 R6, R17, 0x4, R6 ;  /* 0x0000000411068825 */ /* 0x008fe200078e0006 */
[----:B------:R-:W2:Y:S04]  /*0820*/  @P1 LDG.E.CONSTANT R5, desc[UR4][R4.64+0x4] ;  /* 0x0000040404051981 */ /* 0x000ea8000c1e9900 */
[----:B------:R-:W2:Y:S01]  /*0830*/  @P1 LDG.E.CONSTANT R14, desc[UR4][R14.64] ;  /* 0x000000040e0e1981 */ /* 0x000ea2000c1e9900 */
[----:B0-----:R-:W-:-:S03]  /*0840*/  @!P0 IMAD.WIDE R8, R21, 0x4, R8 ;  /* 0x0000000415088825 */ /* 0x001fc600078e0208 */
[----:B------:R-:W3:Y:S04]  /*0850*/  @!P0 LDG.E.CONSTANT R7, desc[UR4][R6.64] ;  /* 0x0000000406078981 */ /* 0x000ee8000c1e9900 */
[----:B------:R-:W3:Y:S01]  /*0860*/  @!P0 LDG.E.CONSTANT R8, desc[UR4][R8.64] ;  /* 0x0000000408088981 */ /* 0x000ee2000c1e9900 */
[----:B----4-:R-:W-:-:S04]  /*0870*/  @P1 FFMA R2, R13, R2, R24 ;  /* 0x000000020d021223 */ /* 0x010fc80000000018 */
[----:B--2---:R-:W-:-:S04]  /*0880*/  @P1 FFMA R24, R5, R14, R2 ;  /* 0x0000000e05181223 */ /* 0x004fc80000000002 */
[----:B---3--:R-:W-:-:S07]  /*0890*/  @!P0 FFMA R24, R7, R8, R24 ;  /* 0x0000000807188223 */ /* 0x008fce0000000018 */
.L_x_5:
[----:B------:R-:W0:Y:S01]  /*08a0*/  LDC.64 R4, c[0x0][0x390] ;  /* 0x0000e400ff047b82 */ /* 0x000e220000000a00 */
[----:B------:R-:W-:-:S04]  /*08b0*/  IMAD R3, R19, R3, R0 ;  /* 0x0000000313037224 */ /* 0x000fc800078e0200 */
[----:B0-----:R-:W-:-:S05]  /*08c0*/  IMAD.WIDE R2, R3, 0x4, R4 ;  /* 0x0000000403027825 */ /* 0x001fca00078e0204 */
[----:B------:R-:W-:Y:S01]  /*08d0*/  STG.E desc[UR4][R2.64], R24 ;  /* 0x0000001802007986 */ /* 0x000fe2000c101904 */
[----:B------:R-:W-:Y:S05]  /*08e0*/  EXIT ;  /* 0x000000000000794d */ /* 0x000fea0003800000 */
.L_x_9:
        /* <DEDUP_REMOVED lines=9> */
.L_x_11:


//--------------------- .nv.shared.reserved.0     --------------------------
	.section	.nv.shared.reserved.0,"aw",@nobits
	.weak		__nv_reservedSMEM_offset_0_alias
	.size		__nv_reservedSMEM_offset_0_alias, 0, 64
	.other		__nv_reservedSMEM_offset_0_alias,@"STO_CUDA_RESERVED_SHARED STV_DEFAULT"
__nv_reservedSMEM_offset_0_alias:
	.zero		0
	.zero		64


//--------------------- .nv.constant0._Z23naive_incontiguous_gemmPfS_S_iii --------------------------
	.section	.nv.constant0._Z23naive_incontiguous_gemmPfS_S_iii,"a",@progbits
	.sectionflags	@""
	.align	4
.nv.constant0._Z23naive_incontiguous_gemmPfS_S_iii:
	.zero		932


//--------------------- .nv.constant0._Z21naive_contiguous_gemmPfS_S_iii --------------------------
	.section	.nv.constant0._Z21naive_contiguous_gemmPfS_S_iii,"a",@progbits
	.sectionflags	@""
	.align	4
.nv.constant0._Z21naive_contiguous_gemmPfS_S_iii:
	.zero		932


//--------------------- SYMBOLS --------------------------

	.type		.nv.reservedSmem.offset0,@object
	.size		.nv.reservedSmem.offset0,0x4
